	.headerflags	@"EF_CUDA_TEXMODE_UNIFIED EF_CUDA_64BIT_ADDRESS EF_CUDA_ACCELERATORS EF_CUDA_SM90 EF_CUDA_VIRTUAL_SM(EF_CUDA_SM90)"
	.elftype	@"ET_EXEC"


//--------------------- .nv.info                  --------------------------
	.section	.nv.info,"",@"SHT_CUDA_INFO"
	.align	4


	//----- nvinfo : EIATTR_REGCOUNT
	.align		4
        /*0000*/ 	.byte	0x04, 0x2f
        /*0002*/ 	.short	(.L_1 - .L_0)
	.align		4
.L_0:
        /*0004*/ 	.word	index@(triton_poi_fused_constant_pad_nd_44)
        /*0008*/ 	.word	0x00000016


	//----- nvinfo : EIATTR_MIN_STACK_SIZE
	.align		4
.L_1:
        /*000c*/ 	.byte	0x04, 0x12
        /*000e*/ 	.short	(.L_3 - .L_2)
	.align		4
.L_2:
        /*0010*/ 	.word	index@(triton_poi_fused_constant_pad_nd_44)
        /*0014*/ 	.word	0x00000000


	//----- nvinfo : EIATTR_FRAME_SIZE
	.align		4
.L_3:
        /*0018*/ 	.byte	0x04, 0x11
        /*001a*/ 	.short	(.L_5 - .L_4)
	.align		4
.L_4:
        /*001c*/ 	.word	index@(triton_poi_fused_constant_pad_nd_44)
        /*0020*/ 	.word	0x00000000


	//----- nvinfo : EIATTR_MIN_STACK_SIZE
	.align		4
.L_5:
        /*0024*/ 	.byte	0x04, 0x12
        /*0026*/ 	.short	(.L_7 - .L_6)
	.align		4
.L_6:
        /*0028*/ 	.word	index@(triton_poi_fused_constant_pad_nd_44)
        /*002c*/ 	.word	0x00000000
.L_7:


//--------------------- .nv.info.triton_poi_fused_constant_pad_nd_44 --------------------------
	.section	.nv.info.triton_poi_fused_constant_pad_nd_44,"",@"SHT_CUDA_INFO"
	.sectionflags	@""
	.align	4


	//----- nvinfo : EIATTR_CUDA_API_VERSION
	.align		4
        /*0000*/ 	.byte	0x04, 0x37
        /*0002*/ 	.short	(.L_9 - .L_8)
.L_8:
        /*0004*/ 	.word	0x0000007c


	//----- nvinfo : EIATTR_KPARAM_INFO
	.align		4
.L_9:
        /*0008*/ 	.byte	0x04, 0x17
        /*000a*/ 	.short	(.L_11 - .L_10)
.L_10:
        /*000c*/ 	.word	0x00000000
        /*0010*/ 	.short	0x0002
        /*0012*/ 	.short	0x0010
        /*0014*/ 	.byte	0x00, 0xf0, 0x11, 0x00


	//----- nvinfo : EIATTR_KPARAM_INFO
	.align		4
.L_11:
        /*0018*/ 	.byte	0x04, 0x17
        /*001a*/ 	.short	(.L_13 - .L_12)
.L_12:
        /*001c*/ 	.word	0x00000000
        /*0020*/ 	.short	0x0001
        /*0022*/ 	.short	0x0008
        /*0024*/ 	.byte	0x00, 0xf4, 0x21, 0x00


	//----- nvinfo : EIATTR_KPARAM_INFO
	.align		4
.L_13:
        /*0028*/ 	.byte	0x04, 0x17
        /*002a*/ 	.short	(.L_15 - .L_14)
.L_14:
        /*002c*/ 	.word	0x00000000
        /*0030*/ 	.short	0x0000
        /*0032*/ 	.short	0x0000
        /*0034*/ 	.byte	0x00, 0xf4, 0x21, 0x00


	//----- nvinfo : EIATTR_SPARSE_MMA_MASK
	.align		4
.L_15:
        /*0038*/ 	.byte	0x03, 0x50
        /*003a*/ 	.short	0x0000


	//----- nvinfo : EIATTR_MAXREG_COUNT
	.align		4
        /*003c*/ 	.byte	0x03, 0x1b
        /*003e*/ 	.short	0x00ff


	//----- nvinfo : EIATTR_EXIT_INSTR_OFFSETS
	.align		4
        /*0040*/ 	.byte	0x04, 0x1c
        /*0042*/ 	.short	(.L_17 - .L_16)


	//   ....[0]....
.L_16:
        /*0044*/ 	.word	0x00000490


	//----- nvinfo : EIATTR_REQNTID
	.align		4
.L_17:
        /*0048*/ 	.byte	0x04, 0x10
        /*004a*/ 	.short	(.L_19 - .L_18)
.L_18:
        /*004c*/ 	.word	0x00000080
        /*0050*/ 	.word	0x00000001
        /*0054*/ 	.word	0x00000001


	//----- nvinfo : EIATTR_CBANK_PARAM_SIZE
	.align		4
.L_19:
        /*0058*/ 	.byte	0x03, 0x19
        /*005a*/ 	.short	0x0014


	//----- nvinfo : EIATTR_PARAM_CBANK
	.align		4
        /*005c*/ 	.byte	0x04, 0x0a
        /*005e*/ 	.short	(.L_21 - .L_20)
	.align		4
.L_20:
        /*0060*/ 	.word	index@(.nv.constant0.triton_poi_fused_constant_pad_nd_44)
        /*0064*/ 	.short	0x0210
        /*0066*/ 	.short	0x0014


	//----- nvinfo : EIATTR_SW_WAR
	.align		4
.L_21:
        /*0068*/ 	.byte	0x04, 0x36
        /*006a*/ 	.short	(.L_23 - .L_22)
.L_22:
        /*006c*/ 	.word	0x00000008
.L_23:


//--------------------- .nv.callgraph             --------------------------
	.section	.nv.callgraph,"",@"SHT_CUDA_CALLGRAPH"
	.align	4
	.sectionentsize	8
	.align		4
        /*0000*/ 	.word	0x00000000
	.align		4
        /*0004*/ 	.word	0xffffffff
	.align		4
        /*0008*/ 	.word	0x00000000
	.align		4
        /*000c*/ 	.word	0xfffffffe
	.align		4
        /*0010*/ 	.word	0x00000000
	.align		4
        /*0014*/ 	.word	0xfffffffd
	.align		4
        /*0018*/ 	.word	0x00000000
	.align		4
        /*001c*/ 	.word	0xfffffffc


//--------------------- .text.triton_poi_fused_constant_pad_nd_44 --------------------------
	.section	.text.triton_poi_fused_constant_pad_nd_44,"ax",@progbits
	.align	128
        .global         triton_poi_fused_constant_pad_nd_44
        .type           triton_poi_fused_constant_pad_nd_44,@function
        .size           triton_poi_fused_constant_pad_nd_44,(.L_x_1 - triton_poi_fused_constant_pad_nd_44)
        .other          triton_poi_fused_constant_pad_nd_44,@"STO_CUDA_ENTRY STV_DEFAULT"
triton_poi_fused_constant_pad_nd_44:
.text.triton_poi_fused_constant_pad_nd_44:
[----:B------:R-:W-:Y:S01]  /*0000*/  LDC R1, c[0x0][0x28] ;  /* 0x00000a00ff017b82 */ /* 0x000fe20000000800 */
[----:B------:R-:W1:Y:S01]  /*0010*/  S2R R0, SR_TID.X ;  /* 0x0000000000007919 */ /* 0x000e620000002100 */
[----:B------:R-:W-:Y:S01]  /*0020*/  ULDC.64 UR4, c[0x0][0x208] ;  /* 0x0000820000047ab9 */ /* 0x000fe20000000a00 */
[----:B------:R-:W2:Y:S01]  /*0030*/  S2R R3, SR_CTAID.X ;  /* 0x0000000000037919 */ /* 0x000ea20000002500 */
[----:B-1----:R-:W-:Y:S01]  /*0040*/  IMAD.SHL.U32 R0, R0, 0x4, RZ ;  /* 0x0000000400007824 */ /* 0x002fe200078e00ff */
[----:B--2---:R-:W-:-:S04]  /*0050*/  SHF.R.S32.HI R9, RZ, 0x15, R3 ;  /* 0x00000015ff097819 */ /* 0x004fc80000011403 */
[----:B------:R-:W-:Y:S02]  /*0060*/  LOP3.LUT R0, R0, 0x1fc, RZ, 0xc0, !PT ;  /* 0x000001fc00007812 */ /* 0x000fe400078ec0ff */
[----:B------:R-:W-:-:S03]  /*0070*/  SGXT R9, R9, 0x1 ;  /* 0x000000010909781a */ /* 0x000fc60000000200 */
[----:B------:R-:W-:-:S04]  /*0080*/  IMAD R0, R3, 0x400, R0 ;  /* 0x0000040003007824 */ /* 0x000fc800078e0200 */
[C---:B------:R-:W-:Y:S01]  /*0090*/  VIADD R4, R0.reuse, 0x200 ;  /* 0x0000020000047836 */ /* 0x040fe20000000000 */
[----:B------:R-:W-:Y:S01]  /*00a0*/  LEA.HI R6, R9, R0, RZ, 0xc ;  /* 0x0000000009067211 */ /* 0x000fe200078f60ff */
[----:B------:R-:W-:-:S03]  /*00b0*/  IMAD.HI R2, R0, 0x51eb851f, RZ ;  /* 0x51eb851f00027827 */ /* 0x000fc600078e02ff */
[----:B------:R-:W-:Y:S01]  /*00c0*/  SHF.R.S32.HI R6, RZ, 0xc, R6 ;  /* 0x0000000cff067819 */ /* 0x000fe20000011406 */
[----:B------:R-:W-:Y:S01]  /*00d0*/  IMAD.HI R7, R4, 0x66666667, RZ ;  /* 0x6666666704077827 */ /* 0x000fe200078e02ff */
[----:B------:R-:W-:Y:S02]  /*00e0*/  SHF.R.U32.HI R3, RZ, 0x1f, R2 ;  /* 0x0000001fff037819 */ /* 0x000fe40000011602 */
[----:B------:R-:W-:Y:S01]  /*00f0*/  LEA.HI R9, R9, R4, RZ, 0xc ;  /* 0x0000000409097211 */ /* 0x000fe200078f60ff */
[----:B------:R-:W-:Y:S01]  /*0100*/  IMAD.HI R5, R0, 0x66666667, RZ ;  /* 0x6666666700057827 */ /* 0x000fe200078e02ff */
[----:B------:R-:W-:Y:S02]  /*0110*/  SHF.R.U32.HI R12, RZ, 0x1f, R7 ;  /* 0x0000001fff0c7819 */ /* 0x000fe40000011607 */
[----:B------:R-:W-:Y:S01]  /*0120*/  LEA.HI R8, R2, R3, RZ, 0x11 ;  /* 0x0000000302087211 */ /* 0x000fe200078f88ff */
[----:B------:R-:W-:Y:S01]  /*0130*/  IMAD.HI R2, R4, 0x51eb851f, RZ ;  /* 0x51eb851f04027827 */ /* 0x000fe200078e02ff */
[----:B------:R-:W-:-:S02]  /*0140*/  SHF.R.U32.HI R10, RZ, 0x1f, R5 ;  /* 0x0000001fff0a7819 */ /* 0x000fc40000011605 */
[----:B------:R-:W-:Y:S01]  /*0150*/  LEA.HI.SX32 R7, R7, R12, 0x13 ;  /* 0x0000000c07077211 */ /* 0x000fe200078f9aff */
[----:B------:R-:W-:Y:S01]  /*0160*/  IMAD.HI R12, R6, 0x66666667, RZ ;  /* 0x66666667060c7827 */ /* 0x000fe200078e02ff */
[----:B------:R-:W-:Y:S02]  /*0170*/  LEA.HI.SX32 R5, R5, R10, 0x13 ;  /* 0x0000000a05057211 */ /* 0x000fe400078f9aff */
[----:B------:R-:W-:Y:S01]  /*0180*/  SHF.R.S32.HI R14, RZ, 0xc, R9 ;  /* 0x0000000cff0e7819 */ /* 0x000fe20000011409 */
[----:B------:R-:W-:Y:S01]  /*0190*/  IMAD.HI R16, R7, 0x66666667, RZ ;  /* 0x6666666707107827 */ /* 0x000fe200078e02ff */
[----:B------:R-:W-:Y:S02]  /*01a0*/  SHF.R.U32.HI R3, RZ, 0x1f, R2 ;  /* 0x0000001fff037819 */ /* 0x000fe40000011602 */
[----:B------:R-:W-:Y:S01]  /*01b0*/  SHF.R.S32.HI R13, RZ, 0x1, R12 ;  /* 0x00000001ff0d7819 */ /* 0x000fe2000001140c */
[----:B------:R-:W-:Y:S01]  /*01c0*/  IMAD.HI R10, R5, 0x66666667, RZ ;  /* 0x66666667050a7827 */ /* 0x000fe200078e02ff */
[----:B------:R-:W-:-:S02]  /*01d0*/  LEA.HI R9, R2, R3, RZ, 0x11 ;  /* 0x0000000302097211 */ /* 0x000fc400078f88ff */
[----:B------:R-:W1:Y:S01]  /*01e0*/  LDC.64 R2, c[0x0][0x210] ;  /* 0x00008400ff027b82 */ /* 0x000e620000000a00 */
[----:B------:R-:W-:Y:S01]  /*01f0*/  IMAD.HI R18, R14, 0x66666667, RZ ;  /* 0x666666670e127827 */ /* 0x000fe200078e02ff */
[----:B------:R-:W-:Y:S02]  /*0200*/  LEA.HI R15, R12, R13, RZ, 0x1 ;  /* 0x0000000d0c0f7211 */ /* 0x000fe400078f08ff */
[----:B------:R-:W-:Y:S01]  /*0210*/  SHF.R.S32.HI R13, RZ, 0x1, R10 ;  /* 0x00000001ff0d7819 */ /* 0x000fe2000001140a */
[----:B------:R-:W-:Y:S01]  /*0220*/  IMAD R11, R5, -0x5000, R0 ;  /* 0xffffb000050b7824 */ /* 0x000fe200078e0200 */
[----:B------:R-:W-:Y:S01]  /*0230*/  SHF.R.S32.HI R19, RZ, 0x1, R18 ;  /* 0x00000001ff137819 */ /* 0x000fe20000011412 */
[----:B------:R-:W-:Y:S01]  /*0240*/  IMAD R15, R15, -0x5, R6 ;  /* 0xfffffffb0f0f7824 */ /* 0x000fe200078e0206 */
[----:B------:R-:W-:Y:S01]  /*0250*/  SHF.R.S32.HI R17, RZ, 0x1, R16 ;  /* 0x00000001ff117819 */ /* 0x000fe20000011410 */
[----:B------:R-:W-:Y:S01]  /*0260*/  IMAD R4, R7, -0x5000, R4 ;  /* 0xffffb00007047824 */ /* 0x000fe200078e0204 */
[----:B------:R-:W-:Y:S01]  /*0270*/  LEA.HI R10, R10, R13, RZ, 0x1 ;  /* 0x0000000d0a0a7211 */ /* 0x000fe200078f08ff */
[----:B------:R-:W-:Y:S01]  /*0280*/  IMAD R11, R8, 0x10000, R11 ;  /* 0x00010000080b7824 */ /* 0x000fe200078e020b */
[----:B------:R-:W-:Y:S01]  /*0290*/  LEA.HI R19, R18, R19, RZ, 0x1 ;  /* 0x0000001312137211 */ /* 0x000fe200078f08ff */
[----:B------:R-:W-:Y:S01]  /*02a0*/  IMAD R9, R9, 0x10000, R4 ;  /* 0x0001000009097824 */ /* 0x000fe200078e0204 */
[----:B------:R-:W-:Y:S01]  /*02b0*/  LEA.HI R16, R16, R17, RZ, 0x1 ;  /* 0x0000001110107211 */ /* 0x000fe200078f08ff */
[----:B------:R-:W-:Y:S01]  /*02c0*/  IMAD R10, R10, -0x5, R5 ;  /* 0xfffffffb0a0a7824 */ /* 0x000fe200078e0205 */
[----:B------:R-:W-:Y:S01]  /*02d0*/  CS2R R4, SRZ ;  /* 0x0000000000047805 */ /* 0x000fe2000001ff00 */
[----:B------:R-:W-:-:S02]  /*02e0*/  IMAD R19, R19, -0x5, R14 ;  /* 0xfffffffb13137824 */ /* 0x000fc400078e020e */
[----:B------:R-:W-:Y:S01]  /*02f0*/  IMAD R16, R16, -0x5, R7 ;  /* 0xfffffffb10107824 */ /* 0x000fe200078e0207 */
[C---:B------:R-:W-:Y:S01]  /*0300*/  VIMNMX R15, R10.reuse, R15, !PT ;  /* 0x0000000f0a0f7248 */ /* 0x040fe20007fe0100 */
[----:B------:R-:W-:Y:S01]  /*0310*/  IMAD R11, R10, 0x4000, R11 ;  /* 0x000040000a0b7824 */ /* 0x000fe200078e020b */
[----:B------:R-:W-:Y:S01]  /*0320*/  CS2R R6, SRZ ;  /* 0x0000000000067805 */ /* 0x000fe2000001ff00 */
[C---:B------:R-:W-:Y:S01]  /*0330*/  IMAD R9, R16.reuse, 0x4000, R9 ;  /* 0x0000400010097824 */ /* 0x040fe200078e0209 */
[----:B------:R-:W-:Y:S01]  /*0340*/  VIMNMX R19, R16, R19, !PT ;  /* 0x0000001310137248 */ /* 0x000fe20007fe0100 */
[--C-:B-1----:R-:W-:Y:S01]  /*0350*/  IMAD.WIDE R12, R11, 0x4, R2.reuse ;  /* 0x000000040b0c7825 */ /* 0x102fe200078e0202 */
[----:B------:R-:W-:Y:S02]  /*0360*/  ISETP.GE.AND P0, PT, R15, 0x4, PT ;  /* 0x000000040f00780c */ /* 0x000fe40003f06270 */
[----:B------:R-:W-:Y:S02]  /*0370*/  CS2R R10, SRZ ;  /* 0x00000000000a7805 */ /* 0x000fe4000001ff00 */
[----:B------:R-:W-:Y:S01]  /*0380*/  ISETP.GE.AND P1, PT, R19, 0x4, PT ;  /* 0x000000041300780c */ /* 0x000fe20003f26270 */
[----:B------:R-:W-:Y:S01]  /*0390*/  IMAD.WIDE R2, R9, 0x4, R2 ;  /* 0x0000000409027825 */ /* 0x000fe200078e0202 */
[----:B------:R-:W-:Y:S01]  /*03a0*/  CS2R R8, SRZ ;  /* 0x0000000000087805 */ /* 0x000fe2000001ff00 */
[----:B------:R-:W1:Y:S06]  /*03b0*/  LDC.64 R14, c[0x0][0x218] ;  /* 0x00008600ff0e7b82 */ /* 0x000e6c0000000a00 */
[----:B------:R-:W2:Y:S04]  /*03c0*/  @!P0 LDG.E.128 R8, desc[UR4][R12.64] ;  /* 0x000000040c088981 */ /* 0x000ea8000c1e1d00 */
[----:B------:R-:W3:Y:S01]  /*03d0*/  @!P1 LDG.E.128 R4, desc[UR4][R2.64] ;  /* 0x0000000402049981 */ /* 0x000ee2000c1e1d00 */
[----:B-1----:R-:W-:Y:S01]  /*03e0*/  IMAD.WIDE R14, R0, 0x4, R14 ;  /* 0x00000004000e7825 */ /* 0x002fe200078e020e */
[----:B--2---:R-:W-:-:S02]  /*03f0*/  SEL R8, R8, RZ, !P0 ;  /* 0x000000ff08087207 */ /* 0x004fc40004000000 */
[----:B------:R-:W-:Y:S02]  /*0400*/  SEL R9, R9, RZ, !P0 ;  /* 0x000000ff09097207 */ /* 0x000fe40004000000 */
[----:B------:R-:W-:Y:S02]  /*0410*/  SEL R10, R10, RZ, !P0 ;  /* 0x000000ff0a0a7207 */ /* 0x000fe40004000000 */
[----:B------:R-:W-:Y:S02]  /*0420*/  SEL R11, R11, RZ, !P0 ;  /* 0x000000ff0b0b7207 */ /* 0x000fe40004000000 */
[----:B---3--:R-:W-:Y:S02]  /*0430*/  SEL R4, R4, RZ, !P1 ;  /* 0x000000ff04047207 */ /* 0x008fe40004800000 */
[----:B------:R-:W-:Y:S01]  /*0440*/  SEL R5, R5, RZ, !P1 ;  /* 0x000000ff05057207 */ /* 0x000fe20004800000 */
[----:B------:R-:W-:Y:S01]  /*0450*/  STG.E.128 desc[UR4][R14.64], R8 ;  /* 0x000000080e007986 */ /* 0x000fe2000c101d04 */
[----:B------:R-:W-:-:S02]  /*0460*/  SEL R6, R6, RZ, !P1 ;  /* 0x000000ff06067207 */ /* 0x000fc40004800000 */
[----:B------:R-:W-:-:S05]  /*0470*/  SEL R7, R7, RZ, !P1 ;  /* 0x000000ff07077207 */ /* 0x000fca0004800000 */
[----:B------:R-:W-:Y:S01]  /*0480*/  STG.E.128 desc[UR4][R14.64+0x800], R4 ;  /* 0x000800040e007986 */ /* 0x000fe2000c101d04 */
[----:B------:R-:W-:Y:S05]  /*0490*/  EXIT ;  /* 0x000000000000794d */ /* 0x000fea0003800000 */
.L_x_0:
[----:B------:R-:W-:-:S00]  /*04a0*/  BRA `(.L_x_0) ;  /* 0xfffffffc00fc7947 */ /* 0x000fc0000383ffff */
[----:B------:R-:W-:-:S00]  /*04b0*/  NOP ;  /* 0x0000000000007918 */ /* 0x000fc00000000000 */
        /* <DEDUP_REMOVED lines=12> */
.L_x_1:


//--------------------- .nv.constant0.triton_poi_fused_constant_pad_nd_44 --------------------------
	.section	.nv.constant0.triton_poi_fused_constant_pad_nd_44,"a",@progbits
	.sectionflags	@""
	.align	4
.nv.constant0.triton_poi_fused_constant_pad_nd_44:
	.zero		548
